	.headerflags	@"EF_CUDA_TEXMODE_UNIFIED EF_CUDA_64BIT_ADDRESS EF_CUDA_ACCELERATORS EF_CUDA_SM90 EF_CUDA_VIRTUAL_SM(EF_CUDA_SM90)"
	.elftype	@"ET_EXEC"


//--------------------- .nv.info                  --------------------------
	.section	.nv.info,"",@"SHT_CUDA_INFO"
	.align	4


	//----- nvinfo : EIATTR_REGCOUNT
	.align		4
        /*0000*/ 	.byte	0x04, 0x2f
        /*0002*/ 	.short	(.L_3 - .L_2)
	.align		4
.L_2:
        /*0004*/ 	.word	index@(triton_poi_fused__native_batch_norm_legit_no_training_cat_relu_29)
        /*0008*/ 	.word	0x0000001c


	//----- nvinfo : EIATTR_MIN_STACK_SIZE
	.align		4
.L_3:
        /*000c*/ 	.byte	0x04, 0x12
        /*000e*/ 	.short	(.L_5 - .L_4)
	.align		4
.L_4:
        /*0010*/ 	.word	index@(triton_poi_fused__native_batch_norm_legit_no_training_cat_relu_29)
        /*0014*/ 	.word	0x00000000


	//----- nvinfo : EIATTR_FRAME_SIZE
	.align		4
.L_5:
        /*0018*/ 	.byte	0x04, 0x11
        /*001a*/ 	.short	(.L_7 - .L_6)
	.align		4
.L_6:
        /*001c*/ 	.word	index@(triton_poi_fused__native_batch_norm_legit_no_training_cat_relu_29)
        /*0020*/ 	.word	0x00000000


	//----- nvinfo : EIATTR_MIN_STACK_SIZE
	.align		4
.L_7:
        /*0024*/ 	.byte	0x04, 0x12
        /*0026*/ 	.short	(.L_9 - .L_8)
	.align		4
.L_8:
        /*0028*/ 	.word	index@(triton_poi_fused__native_batch_norm_legit_no_training_cat_relu_29)
        /*002c*/ 	.word	0x00000000
.L_9:


//--------------------- .nv.info.triton_poi_fused__native_batch_norm_legit_no_training_cat_relu_29 --------------------------
	.section	.nv.info.triton_poi_fused__native_batch_norm_legit_no_training_cat_relu_29,"",@"SHT_CUDA_INFO"
	.sectionflags	@""
	.align	4


	//----- nvinfo : EIATTR_CUDA_API_VERSION
	.align		4
        /*0000*/ 	.byte	0x04, 0x37
        /*0002*/ 	.short	(.L_11 - .L_10)
.L_10:
        /*0004*/ 	.word	0x0000007c


	//----- nvinfo : EIATTR_KPARAM_INFO
	.align		4
.L_11:
        /*0008*/ 	.byte	0x04, 0x17
        /*000a*/ 	.short	(.L_13 - .L_12)
.L_12:
        /*000c*/ 	.word	0x00000000
        /*0010*/ 	.short	0x0008
        /*0012*/ 	.short	0x0040
        /*0014*/ 	.byte	0x00, 0xf0, 0x11, 0x00


	//----- nvinfo : EIATTR_KPARAM_INFO
	.align		4
.L_13:
        /*0018*/ 	.byte	0x04, 0x17
        /*001a*/ 	.short	(.L_15 - .L_14)
.L_14:
        /*001c*/ 	.word	0x00000000
        /*0020*/ 	.short	0x0007
        /*0022*/ 	.short	0x0038
        /*0024*/ 	.byte	0x00, 0xf4, 0x21, 0x00


	//----- nvinfo : EIATTR_KPARAM_INFO
	.align		4
.L_15:
        /*0028*/ 	.byte	0x04, 0x17
        /*002a*/ 	.short	(.L_17 - .L_16)
.L_16:
        /*002c*/ 	.word	0x00000000
        /*0030*/ 	.short	0x0006
        /*0032*/ 	.short	0x0030
        /*0034*/ 	.byte	0x00, 0xf4, 0x21, 0x00


	//----- nvinfo : EIATTR_KPARAM_INFO
	.align		4
.L_17:
        /*0038*/ 	.byte	0x04, 0x17
        /*003a*/ 	.short	(.L_19 - .L_18)
.L_18:
        /*003c*/ 	.word	0x00000000
        /*0040*/ 	.short	0x0005
        /*0042*/ 	.short	0x0028
        /*0044*/ 	.byte	0x00, 0xf4, 0x21, 0x00


	//----- nvinfo : EIATTR_KPARAM_INFO
	.align		4
.L_19:
        /*0048*/ 	.byte	0x04, 0x17
        /*004a*/ 	.short	(.L_21 - .L_20)
.L_20:
        /*004c*/ 	.word	0x00000000
        /*0050*/ 	.short	0x0004
        /*0052*/ 	.short	0x0020
        /*0054*/ 	.byte	0x00, 0xf4, 0x21, 0x00


	//----- nvinfo : EIATTR_KPARAM_INFO
	.align		4
.L_21:
        /*0058*/ 	.byte	0x04, 0x17
        /*005a*/ 	.short	(.L_23 - .L_22)
.L_22:
        /*005c*/ 	.word	0x00000000
        /*0060*/ 	.short	0x0003
        /*0062*/ 	.short	0x0018
        /*0064*/ 	.byte	0x00, 0xf4, 0x21, 0x00


	//----- nvinfo : EIATTR_KPARAM_INFO
	.align		4
.L_23:
        /*0068*/ 	.byte	0x04, 0x17
        /*006a*/ 	.short	(.L_25 - .L_24)
.L_24:
        /*006c*/ 	.word	0x00000000
        /*0070*/ 	.short	0x0002
        /*0072*/ 	.short	0x0010
        /*0074*/ 	.byte	0x00, 0xf4, 0x21, 0x00


	//----- nvinfo : EIATTR_KPARAM_INFO
	.align		4
.L_25:
        /*0078*/ 	.byte	0x04, 0x17
        /*007a*/ 	.short	(.L_27 - .L_26)
.L_26:
        /*007c*/ 	.word	0x00000000
        /*0080*/ 	.short	0x0001
        /*0082*/ 	.short	0x0008
        /*0084*/ 	.byte	0x00, 0xf4, 0x21, 0x00


	//----- nvinfo : EIATTR_KPARAM_INFO
	.align		4
.L_27:
        /*0088*/ 	.byte	0x04, 0x17
        /*008a*/ 	.short	(.L_29 - .L_28)
.L_28:
        /*008c*/ 	.word	0x00000000
        /*0090*/ 	.short	0x0000
        /*0092*/ 	.short	0x0000
        /*0094*/ 	.byte	0x00, 0xf4, 0x21, 0x00


	//----- nvinfo : EIATTR_SPARSE_MMA_MASK
	.align		4
.L_29:
        /*0098*/ 	.byte	0x03, 0x50
        /*009a*/ 	.short	0x0000


	//----- nvinfo : EIATTR_MAXREG_COUNT
	.align		4
        /*009c*/ 	.byte	0x03, 0x1b
        /*009e*/ 	.short	0x00ff


	//----- nvinfo : EIATTR_EXIT_INSTR_OFFSETS
	.align		4
        /*00a0*/ 	.byte	0x04, 0x1c
        /*00a2*/ 	.short	(.L_31 - .L_30)


	//   ....[0]....
.L_30:
        /*00a4*/ 	.word	0x00000680


	//   ....[1]....
        /*00a8*/ 	.word	0x000006a0


	//----- nvinfo : EIATTR_REQNTID
	.align		4
.L_31:
        /*00ac*/ 	.byte	0x04, 0x10
        /*00ae*/ 	.short	(.L_33 - .L_32)
.L_32:
        /*00b0*/ 	.word	0x00000080
        /*00b4*/ 	.word	0x00000001
        /*00b8*/ 	.word	0x00000001


	//----- nvinfo : EIATTR_CBANK_PARAM_SIZE
	.align		4
.L_33:
        /*00bc*/ 	.byte	0x03, 0x19
        /*00be*/ 	.short	0x0044


	//----- nvinfo : EIATTR_PARAM_CBANK
	.align		4
        /*00c0*/ 	.byte	0x04, 0x0a
        /*00c2*/ 	.short	(.L_35 - .L_34)
	.align		4
.L_34:
        /*00c4*/ 	.word	index@(.nv.constant0.triton_poi_fused__native_batch_norm_legit_no_training_cat_relu_29)
        /*00c8*/ 	.short	0x0210
        /*00ca*/ 	.short	0x0044


	//----- nvinfo : EIATTR_SW_WAR
	.align		4
.L_35:
        /*00cc*/ 	.byte	0x04, 0x36
        /*00ce*/ 	.short	(.L_37 - .L_36)
.L_36:
        /*00d0*/ 	.word	0x00000008
.L_37:


//--------------------- .nv.callgraph             --------------------------
	.section	.nv.callgraph,"",@"SHT_CUDA_CALLGRAPH"
	.align	4
	.sectionentsize	8
	.align		4
        /*0000*/ 	.word	0x00000000
	.align		4
        /*0004*/ 	.word	0xffffffff
	.align		4
        /*0008*/ 	.word	0x00000000
	.align		4
        /*000c*/ 	.word	0xfffffffe
	.align		4
        /*0010*/ 	.word	0x00000000
	.align		4
        /*0014*/ 	.word	0xfffffffd
	.align		4
        /*0018*/ 	.word	0x00000000
	.align		4
        /*001c*/ 	.word	0xfffffffc


//--------------------- .nv.constant4             --------------------------
	.section	.nv.constant4,"a",@progbits
	.align	8
	.align		8
.nv.constant4:
        /*0000*/ 	.dword	_$_str
	.align		8
        /*0008*/ 	.dword	_$_str_$_2


//--------------------- .text.triton_poi_fused__native_batch_norm_legit_no_training_cat_relu_29 --------------------------
	.section	.text.triton_poi_fused__native_batch_norm_legit_no_training_cat_relu_29,"ax",@progbits
	.align	128
        .global         triton_poi_fused__native_batch_norm_legit_no_training_cat_relu_29
        .type           triton_poi_fused__native_batch_norm_legit_no_training_cat_relu_29,@function
        .size           triton_poi_fused__native_batch_norm_legit_no_training_cat_relu_29,(.L_x_1 - triton_poi_fused__native_batch_norm_legit_no_training_cat_relu_29)
        .other          triton_poi_fused__native_batch_norm_legit_no_training_cat_relu_29,@"STO_CUDA_ENTRY STV_DEFAULT"
triton_poi_fused__native_batch_norm_legit_no_training_cat_relu_29:
.text.triton_poi_fused__native_batch_norm_legit_no_training_cat_relu_29:
[----:B------:R-:W0:Y:S01]  /*0000*/  LDC R1, c[0x0][0x28] ;  /* 0x00000a00ff017b82 */ /* 0x000e220000000800 */
[----:B------:R-:W1:Y:S07]  /*0010*/  S2R R0, SR_TID.X ;  /* 0x0000000000007919 */ /* 0x000e6e0000002100 */
[----:B------:R-:W2:Y:S01]  /*0020*/  LDC.64 R4, c[0x0][0x228] ;  /* 0x00008a00ff047b82 */ /* 0x000ea20000000a00 */
[----:B------:R-:W-:Y:S01]  /*0030*/  IMAD.MOV.U32 R6, RZ, RZ, RZ ;  /* 0x000000ffff067224 */ /* 0x000fe200078e00ff */
[----:B------:R-:W-:Y:S01]  /*0040*/  ULDC.64 UR4, c[0x0][0x208] ;  /* 0x0000820000047ab9 */ /* 0x000fe20000000a00 */
[----:B------:R-:W3:Y:S01]  /*0050*/  S2R R3, SR_CTAID.X ;  /* 0x0000000000037919 */ /* 0x000ee20000002500 */
[----:B------:R-:W-:Y:S01]  /*0060*/  HFMA2.MMA R10, -RZ, RZ, 0, 0 ;  /* 0x00000000ff0a7435 */ /* 0x000fe200000001ff */
[----:B------:R-:W-:-:S03]  /*0070*/  ULDC.64 UR6, c[0x0][0x218] ;  /* 0x0000860000067ab9 */ /* 0x000fc60000000a00 */
[----:B------:R-:W4:Y:S01]  /*0080*/  LDC.64 R14, c[0x0][0x220] ;  /* 0x00008800ff0e7b82 */ /* 0x000f220000000a00 */
[----:B-1----:R-:W-:-:S05]  /*0090*/  IMAD.SHL.U32 R0, R0, 0x2, RZ ;  /* 0x0000000200007824 */ /* 0x002fca00078e00ff */
[----:B------:R-:W-:-:S05]  /*00a0*/  LOP3.LUT R0, R0, 0xfe, RZ, 0xc0, !PT ;  /* 0x000000fe00007812 */ /* 0x000fca00078ec0ff */
[----:B---3--:R-:W-:-:S05]  /*00b0*/  IMAD R0, R3, 0x100, R0 ;  /* 0x0000010003007824 */ /* 0x008fca00078e0200 */
[----:B------:R-:W-:Y:S02]  /*00c0*/  SHF.R.S32.HI R3, RZ, 0x1f, R0 ;  /* 0x0000001fff037819 */ /* 0x000fe40000011400 */
[----:B------:R-:W-:Y:S02]  /*00d0*/  ISETP.GE.AND P0, PT, R0, 0xa600, PT ;  /* 0x0000a6000000780c */ /* 0x000fe40003f06270 */
[----:B------:R-:W-:-:S04]  /*00e0*/  LEA.HI R3, R3, R0, RZ, 0x6 ;  /* 0x0000000003037211 */ /* 0x000fc800078f30ff */
[----:B------:R-:W-:-:S05]  /*00f0*/  SHF.R.S32.HI R11, RZ, 0x6, R3 ;  /* 0x00000006ff0b7819 */ /* 0x000fca0000011403 */
[----:B------:R-:W-:-:S05]  /*0100*/  IMAD.HI R2, R11, 0x3159721f, RZ ;  /* 0x3159721f0b027827 */ /* 0x000fca00078e02ff */
[----:B------:R-:W-:-:S04]  /*0110*/  SHF.R.U32.HI R7, RZ, 0x1f, R2 ;  /* 0x0000001fff077819 */ /* 0x000fc80000011602 */
[----:B------:R-:W-:-:S05]  /*0120*/  LEA.HI.SX32 R2, R2, R7, 0x1b ;  /* 0x0000000702027211 */ /* 0x000fca00078fdaff */
[----:B------:R-:W-:-:S04]  /*0130*/  IMAD R11, R2, -0xa6, R11 ;  /* 0xffffff5a020b7824 */ /* 0x000fc800078e020b */
[----:B--2---:R-:W-:-:S05]  /*0140*/  IMAD.WIDE R4, R11, 0x4, R4 ;  /* 0x000000040b047825 */ /* 0x004fca00078e0204 */
[----:B------:R-:W2:Y:S01]  /*0150*/  @!P0 LDG.E.EL R6, desc[UR4][R4.64] ;  /* 0x0000000404068981 */ /* 0x000ea2000c2e1900 */
[----:B------:R-:W-:-:S03]  /*0160*/  IMAD.HI R2, R0, 0x3159721f, RZ ;  /* 0x3159721f00027827 */ /* 0x000fc600078e02ff */
[----:B------:R1:W3:Y:S01]  /*0170*/  @!P0 LDG.E.EL R10, desc[UR4][R4.64] ;  /* 0x00000004040a8981 */ /* 0x0002e2000c2e1900 */
[----:B------:R-:W-:Y:S01]  /*0180*/  IMAD.SHL.U32 R8, R11, 0x40, RZ ;  /* 0x000000400b087824 */ /* 0x000fe200078e00ff */
[----:B------:R-:W-:-:S04]  /*0190*/  SHF.R.U32.HI R7, RZ, 0x1f, R2 ;  /* 0x0000001fff077819 */ /* 0x000fc80000011602 */
[----:B------:R-:W-:Y:S02]  /*01a0*/  LEA.HI.SX32 R17, R2, R7, 0x15 ;  /* 0x0000000702117211 */ /* 0x000fe400078faaff */
[----:B------:R-:W-:Y:S02]  /*01b0*/  LOP3.LUT R7, R3, 0xffffffc0, RZ, 0xc0, !PT ;  /* 0xffffffc003077812 */ /* 0x000fe400078ec0ff */
[----:B------:R-:W5:Y:S01]  /*01c0*/  LDC.64 R2, c[0x0][0x210] ;  /* 0x00008400ff027b82 */ /* 0x000f620000000a00 */
[C---:B------:R-:W-:Y:S02]  /*01d0*/  IMAD R9, R17.reuse, 0x300, RZ ;  /* 0x0000030011097824 */ /* 0x040fe400078e02ff */
[----:B------:R-:W-:Y:S02]  /*01e0*/  IMAD.IADD R7, R0, 0x1, -R7 ;  /* 0x0000000100077824 */ /* 0x000fe400078e0a07 */
[----:B-1----:R-:W-:Y:S01]  /*01f0*/  IMAD R4, R17, -0x2980, R0 ;  /* 0xffffd68011047824 */ /* 0x002fe200078e0200 */
[----:B------:R-:W-:-:S02]  /*0200*/  SHF.R.S32.HI R13, RZ, 0x1f, R9 ;  /* 0x0000001fff0d7819 */ /* 0x000fc40000011409 */
[----:B------:R-:W-:Y:S01]  /*0210*/  IADD3 R18, P1, P2, R8, R7, R9 ;  /* 0x0000000708127210 */ /* 0x000fe20007a3e009 */
[----:B------:R-:W-:Y:S01]  /*0220*/  IMAD R25, R17, 0x2680, R4 ;  /* 0x0000268011197824 */ /* 0x000fe200078e0204 */
[----:B------:R-:W-:Y:S02]  /*0230*/  SHF.R.S32.HI R8, RZ, 0x1f, R8 ;  /* 0x0000001fff087819 */ /* 0x000fe40000011408 */
[----:B------:R-:W-:Y:S02]  /*0240*/  CS2R R4, SRZ ;  /* 0x0000000000047805 */ /* 0x000fe4000001ff00 */
[----:B------:R-:W-:Y:S02]  /*0250*/  SHF.R.S32.HI R7, RZ, 0x1f, R7 ;  /* 0x0000001fff077819 */ /* 0x000fe40000011407 */
[----:B------:R-:W-:Y:S02]  /*0260*/  LEA R16, P3, R18, UR6, 0x2 ;  /* 0x0000000612107c11 */ /* 0x000fe4000f8610ff */
[----:B------:R-:W-:-:S02]  /*0270*/  IADD3.X R7, R8, R7, R13, P1, P2 ;  /* 0x0000000708077210 */ /* 0x000fc40000fe440d */
[----:B------:R-:W1:Y:S01]  /*0280*/  LDC.64 R12, c[0x0][0x230] ;  /* 0x00008c00ff0c7b82 */ /* 0x000e620000000a00 */
[C---:B------:R-:W-:Y:S02]  /*0290*/  ISETP.GE.AND P2, PT, R11.reuse, 0x9a, PT ;  /* 0x0000009a0b00780c */ /* 0x040fe40003f46270 */
[----:B------:R-:W-:Y:S02]  /*02a0*/  ISETP.GT.AND P1, PT, R11, 0x99, !P0 ;  /* 0x000000990b00780c */ /* 0x000fe40004724270 */
[----:B------:R-:W-:Y:S01]  /*02b0*/  ISETP.LT.AND P4, PT, R0, 0xa600, !P2 ;  /* 0x0000a6000000780c */ /* 0x000fe20005781270 */
[----:B-----5:R-:W-:Y:S01]  /*02c0*/  IMAD.WIDE R24, R25, 0x4, R2 ;  /* 0x0000000419187825 */ /* 0x020fe200078e0202 */
[----:B------:R-:W-:Y:S01]  /*02d0*/  CS2R R2, SRZ ;  /* 0x0000000000027805 */ /* 0x000fe2000001ff00 */
[----:B------:R-:W5:Y:S01]  /*02e0*/  LDC.64 R8, c[0x0][0x238] ;  /* 0x00008e00ff087b82 */ /* 0x000f620000000a00 */
[----:B------:R-:W-:Y:S01]  /*02f0*/  LEA.HI.X R17, R18, UR7, R7, 0x2, P3 ;  /* 0x0000000712117c11 */ /* 0x000fe200098f1407 */
[----:B----4-:R-:W-:Y:S01]  /*0300*/  IMAD.WIDE R22, R11, 0x4, R14 ;  /* 0x000000040b167825 */ /* 0x010fe200078e020e */
[----:B------:R-:W-:-:S02]  /*0310*/  MOV R7, RZ ;  /* 0x000000ff00077202 */ /* 0x000fc40000000f00 */
[----:B------:R-:W-:-:S03]  /*0320*/  CS2R R14, SRZ ;  /* 0x00000000000e7805 */ /* 0x000fc6000001ff00 */
[----:B------:R-:W4:Y:S04]  /*0330*/  @P1 LDG.E.64 R4, desc[UR4][R16.64+-0x9a00] ;  /* 0xff66000410041981 */ /* 0x000f28000c1e1b00 */
[----:B------:R-:W4:Y:S01]  /*0340*/  @P4 LDG.E.64 R2, desc[UR4][R24.64] ;  /* 0x0000000418024981 */ /* 0x000f22000c1e1b00 */
[----:B-1----:R-:W-:-:S03]  /*0350*/  IMAD.WIDE R12, R11, 0x4, R12 ;  /* 0x000000040b0c7825 */ /* 0x002fc600078e020c */
[----:B------:R-:W4:Y:S04]  /*0360*/  @!P0 LDG.E.EL R7, desc[UR4][R22.64] ;  /* 0x0000000416078981 */ /* 0x000f28000c2e1900 */
[----:B------:R-:W4:Y:S01]  /*0370*/  @!P0 LDG.E.EL R14, desc[UR4][R22.64] ;  /* 0x00000004160e8981 */ /* 0x000f22000c2e1900 */
[----:B-----5:R-:W-:Y:S01]  /*0380*/  IMAD.WIDE R8, R11, 0x4, R8 ;  /* 0x000000040b087825 */ /* 0x020fe200078e0208 */
[----:B------:R-:W-:-:S03]  /*0390*/  HFMA2.MMA R11, -RZ, RZ, 0, 0 ;  /* 0x00000000ff0b7435 */ /* 0x000fc600000001ff */
[----:B------:R-:W-:Y:S01]  /*03a0*/  IMAD.MOV.U32 R20, RZ, RZ, RZ ;  /* 0x000000ffff147224 */ /* 0x000fe200078e00ff */
[----:B------:R-:W5:Y:S01]  /*03b0*/  @!P0 LDG.E.EL R15, desc[UR4][R8.64] ;  /* 0x00000004080f8981 */ /* 0x000f62000c2e1900 */
[----:B------:R-:W-:-:S04]  /*03c0*/  IMAD.MOV.U32 R18, RZ, RZ, RZ ;  /* 0x000000ffff127224 */ /* 0x000fc800078e00ff */
[----:B------:R-:W5:Y:S04]  /*03d0*/  @!P0 LDG.E.EL R20, desc[UR4][R12.64] ;  /* 0x000000040c148981 */ /* 0x000f68000c2e1900 */
[----:B------:R1:W5:Y:S04]  /*03e0*/  @!P0 LDG.E.EL R18, desc[UR4][R12.64] ;  /* 0x000000040c128981 */ /* 0x000368000c2e1900 */
[----:B------:R1:W5:Y:S01]  /*03f0*/  @!P0 LDG.E.EL R11, desc[UR4][R8.64] ;  /* 0x00000004080b8981 */ /* 0x000362000c2e1900 */
[----:B------:R-:W-:Y:S01]  /*0400*/  IMAD.MOV.U32 R21, RZ, RZ, 0x3e800000 ;  /* 0x3e800000ff157424 */ /* 0x000fe200078e00ff */
[----:B01----:R-:W0:Y:S08]  /*0410*/  LDC.64 R12, c[0x0][0x240] ;  /* 0x00009000ff0c7b82 */ /* 0x003e300000000a00 */
[----:B------:R-:W1:Y:S01]  /*0420*/  LDC.64 R8, c[0x0][0x248] ;  /* 0x00009200ff087b82 */ /* 0x000e620000000a00 */
[----:B0-----:R-:W-:-:S04]  /*0430*/  IMAD.WIDE R12, R0, 0x4, R12 ;  /* 0x00000004000c7825 */ /* 0x001fc800078e020c */
[----:B-1----:R-:W-:-:S04]  /*0440*/  IMAD.WIDE R8, R0, 0x4, R8 ;  /* 0x0000000400087825 */ /* 0x002fc800078e0208 */
[----:B--2---:R-:W-:-:S04]  /*0450*/  FADD R6, R6, 9.9999997473787516356e-06 ;  /* 0x3727c5ac06067421 */ /* 0x004fc80000000000 */
[----:B------:R-:W0:Y:S01]  /*0460*/  MUFU.SQRT R16, R6 ;  /* 0x0000000600107308 */ /* 0x000e220000002000 */
[----:B---3--:R-:W-:-:S07]  /*0470*/  FADD R10, R10, 9.9999997473787516356e-06 ;  /* 0x3727c5ac0a0a7421 */ /* 0x008fce0000000000 */
[----:B------:R-:W1:Y:S01]  /*0480*/  MUFU.SQRT R17, R10 ;  /* 0x0000000a00117308 */ /* 0x000e620000002000 */
[C---:B0-----:R-:W-:Y:S02]  /*0490*/  FSETP.GT.AND P6, PT, R16.reuse, 8.50705917302346158658e+37, PT ;  /* 0x7e8000001000780b */ /* 0x041fe40003fc4000 */
[----:B------:R-:W-:Y:S02]  /*04a0*/  FSETP.GEU.AND P3, PT, R16, 1.175494350822287508e-38, PT ;  /* 0x008000001000780b */ /* 0x000fe40003f6e000 */
[----:B------:R-:W-:Y:S02]  /*04b0*/  FSEL R19, R21, 1, P6 ;  /* 0x3f80000015137808 */ /* 0x000fe40003000000 */
[----:B-1----:R-:W-:-:S07]  /*04c0*/  FSETP.GT.AND P5, PT, R17, 8.50705917302346158658e+37, PT ;  /* 0x7e8000001100780b */ /* 0x002fce0003fa4000 */
[----:B------:R-:W-:Y:S01]  /*04d0*/  @P6 FMUL R16, R16, 0.25 ;  /* 0x3e80000010106820 */ /* 0x000fe20000400000 */
[----:B------:R-:W-:-:S03]  /*04e0*/  FSETP.GEU.AND P6, PT, R17, 1.175494350822287508e-38, PT ;  /* 0x008000001100780b */ /* 0x000fc60003fce000 */
[----:B------:R-:W-:Y:S02]  /*04f0*/  @!P3 FMUL R16, R16, 16777216 ;  /* 0x4b8000001010b820 */ /* 0x000fe40000400000 */
[----:B------:R-:W-:-:S08]  /*0500*/  @P5 FMUL R17, R17, 0.25 ;  /* 0x3e80000011115820 */ /* 0x000fd00000400000 */
[----:B------:R-:W-:Y:S01]  /*0510*/  @!P6 FMUL R17, R17, 16777216 ;  /* 0x4b8000001111e820 */ /* 0x000fe20000400000 */
[----:B------:R-:W0:Y:S01]  /*0520*/  MUFU.RCP R16, R16 ;  /* 0x0000001000107308 */ /* 0x000e220000001000 */
[----:B------:R-:W-:-:S07]  /*0530*/  FSEL R6, R21, 1, P5 ;  /* 0x3f80000015067808 */ /* 0x000fce0002800000 */
[----:B------:R-:W1:Y:S01]  /*0540*/  MUFU.RCP R17, R17 ;  /* 0x0000001100117308 */ /* 0x000e620000001000 */
[----:B----4-:R-:W-:Y:S02]  /*0550*/  SEL R2, R2, RZ, P4 ;  /* 0x000000ff02027207 */ /* 0x010fe40002000000 */
[----:B------:R-:W-:Y:S01]  /*0560*/  SEL R3, R3, RZ, P4 ;  /* 0x000000ff03037207 */ /* 0x000fe20002000000 */
[----:B------:R-:W-:Y:S01]  /*0570*/  @!P3 FMUL R19, R19, 16777216 ;  /* 0x4b8000001313b820 */ /* 0x000fe20000400000 */
[----:B------:R-:W-:Y:S01]  /*0580*/  @P2 SEL R2, R4, RZ, P1 ;  /* 0x000000ff04022207 */ /* 0x000fe20000800000 */
[----:B------:R-:W-:Y:S01]  /*0590*/  @!P6 FMUL R6, R6, 16777216 ;  /* 0x4b8000000606e820 */ /* 0x000fe20000400000 */
[----:B------:R-:W-:Y:S01]  /*05a0*/  @P2 SEL R3, R5, RZ, P1 ;  /* 0x000000ff05032207 */ /* 0x000fe20000800000 */
[----:B0-----:R-:W-:Y:S02]  /*05b0*/  FMUL R16, R16, R19 ;  /* 0x0000001310107220 */ /* 0x001fe40000400000 */
[----:B------:R-:W-:-:S02]  /*05c0*/  FADD R7, R2, -R7 ;  /* 0x8000000702077221 */ /* 0x000fc40000000000 */
[----:B------:R-:W-:Y:S01]  /*05d0*/  FADD R14, R3, -R14 ;  /* 0x8000000e030e7221 */ /* 0x000fe20000000000 */
[----:B-1----:R-:W-:Y:S01]  /*05e0*/  FMUL R17, R17, R6 ;  /* 0x0000000611117220 */ /* 0x002fe20000400000 */
[----:B------:R-:W-:-:S03]  /*05f0*/  FMUL R16, R7, R16 ;  /* 0x0000001007107220 */ /* 0x000fc60000400000 */
[----:B------:R-:W-:Y:S01]  /*0600*/  FMUL R14, R14, R17 ;  /* 0x000000110e0e7220 */ /* 0x000fe20000400000 */
[----:B-----5:R-:W-:Y:S01]  /*0610*/  FFMA R15, R16, R20, R15 ;  /* 0x00000014100f7223 */ /* 0x020fe2000000000f */
[----:B------:R0:W-:Y:S02]  /*0620*/  @!P0 STG.E.64 desc[UR4][R12.64], R2 ;  /* 0x000000020c008986 */ /* 0x0001e4000c101b04 */
[----:B------:R-:W-:Y:S02]  /*0630*/  FFMA R11, R14, R18, R11 ;  /* 0x000000120e0b7223 */ /* 0x000fe4000000000b */
[----:B------:R-:W-:-:S03]  /*0640*/  FSETP.GEU.AND P1, PT, R15, RZ, PT ;  /* 0x000000ff0f00720b */ /* 0x000fc60003f2e000 */
[----:B------:R-:W-:Y:S02]  /*0650*/  FSETP.GEU.AND P2, PT, R11, RZ, PT ;  /* 0x000000ff0b00720b */ /* 0x000fe40003f4e000 */
[----:B------:R-:W-:Y:S02]  /*0660*/  FSEL R10, R15, RZ, P1 ;  /* 0x000000ff0f0a7208 */ /* 0x000fe40000800000 */
[----:B------:R-:W-:Y:S01]  /*0670*/  FSEL R11, R11, RZ, P2 ;  /* 0x000000ff0b0b7208 */ /* 0x000fe20001000000 */
[----:B0-----:R-:W-:Y:S08]  /*0680*/  @P0 EXIT ;  /* 0x000000000000094d */ /* 0x001ff00003800000 */
[----:B------:R-:W-:Y:S01]  /*0690*/  STG.E.64 desc[UR4][R8.64], R10 ;  /* 0x0000000a08007986 */ /* 0x000fe2000c101b04 */
[----:B------:R-:W-:Y:S05]  /*06a0*/  EXIT ;  /* 0x000000000000794d */ /* 0x000fea0003800000 */
.L_x_0:
[----:B------:R-:W-:-:S00]  /*06b0*/  BRA `(.L_x_0) ;  /* 0xfffffffc00fc7947 */ /* 0x000fc0000383ffff */
[----:B------:R-:W-:-:S00]  /*06c0*/  NOP ;  /* 0x0000000000007918 */ /* 0x000fc00000000000 */
        /* <DEDUP_REMOVED lines=11> */
.L_x_1:


//--------------------- .nv.global.init           --------------------------
	.section	.nv.global.init,"aw",@progbits
.nv.global.init:
	.type		_$_str,@object
	.size		_$_str,(_$_str_$_2 - _$_str)
_$_str:
        /*0000*/ 	.byte	0x5f, 0x5f, 0x43, 0x55, 0x44, 0x41, 0x5f, 0x46, 0x54, 0x5a, 0x00
	.type		_$_str_$_2,@object
	.size		_$_str_$_2,(.L_1 - _$_str_$_2)
_$_str_$_2:
        /*000b*/ 	.byte	0x5f, 0x5f, 0x43, 0x55, 0x44, 0x41, 0x5f, 0x50, 0x52, 0x45, 0x43, 0x5f, 0x53, 0x51, 0x52, 0x54
        /*001b*/ 	.byte	0x00
.L_1:


//--------------------- .nv.constant0.triton_poi_fused__native_batch_norm_legit_no_training_cat_relu_29 --------------------------
	.section	.nv.constant0.triton_poi_fused__native_batch_norm_legit_no_training_cat_relu_29,"a",@progbits
	.sectionflags	@""
	.align	4
.nv.constant0.triton_poi_fused__native_batch_norm_legit_no_training_cat_relu_29:
	.zero		596
